//
// Generated by NVIDIA NVVM Compiler
//
// Compiler Build ID: CL-36424714
// Cuda compilation tools, release 13.0, V13.0.88
// Based on NVVM 20.0.0
//

.version 9.0
.target sm_100
.address_size 64

	// .globl	_Z11mathKernel1Pf

.visible .entry _Z11mathKernel1Pf(
	.param .u64 .ptr .align 1 _Z11mathKernel1Pf_param_0
)
{
	.reg .pred 	%p<2>;
	.reg .b32 	%r<6>;
	.reg .b32 	%f<2>;
	.reg .b64 	%rd<5>;

	ld.param.u64 	%rd1, [_Z11mathKernel1Pf_param_0];
	cvta.to.global.u64 	%rd2, %rd1;
	mov.u32 	%r1, %tid.x;
	mov.u32 	%r2, %ctaid.x;
	mov.u32 	%r3, %ntid.x;
	mad.lo.s32 	%r4, %r2, %r3, %r1;
	and.b32  	%r5, %r4, 1;
	setp.eq.b32 	%p1, %r5, 1;
	selp.f32 	%f1, 0f43480000, 0f42C80000, %p1;
	mul.wide.s32 	%rd3, %r4, 4;
	add.s64 	%rd4, %rd2, %rd3;
	st.global.f32 	[%rd4], %f1;
	ret;

}
	// .globl	_Z11mathKernel2Pf
.visible .entry _Z11mathKernel2Pf(
	.param .u64 .ptr .align 1 _Z11mathKernel2Pf_param_0
)
{
	.reg .pred 	%p<2>;
	.reg .b32 	%r<10>;
	.reg .b32 	%f<2>;
	.reg .b64 	%rd<5>;

	ld.param.u64 	%rd1, [_Z11mathKernel2Pf_param_0];
	cvta.to.global.u64 	%rd2, %rd1;
	mov.u32 	%r1, %tid.x;
	mov.u32 	%r2, %ctaid.x;
	mov.u32 	%r3, %ntid.x;
	mad.lo.s32 	%r4, %r2, %r3, %r1;
	shr.s32 	%r5, %r4, 31;
	shr.u32 	%r6, %r5, 27;
	add.s32 	%r7, %r4, %r6;
	shr.u32 	%r8, %r7, 5;
	and.b32  	%r9, %r8, 1;
	setp.eq.b32 	%p1, %r9, 1;
	selp.f32 	%f1, 0f43480000, 0f42C80000, %p1;
	mul.wide.s32 	%rd3, %r4, 4;
	add.s64 	%rd4, %rd2, %rd3;
	st.global.f32 	[%rd4], %f1;
	ret;

}


// ===== COMPILED SASS (sm_100) =====

	.target	sm_100

	.elftype	@"ET_EXEC"


//--------------------- .note.nv.tkinfo           --------------------------
	.section	.note.nv.tkinfo,"",@"SHT_NOTE"
	.sectionflags	@"SHF_NOTE_NV_TKINFO"
	.tkinfo
        /*0018*/ 	.word	0x00000002
        /*0030*/ 	.string	""
        /*0030*/ 	.string	"ptxas"
        /*0030*/ 	.string	"Cuda compilation tools, release 13.0, V13.0.88"
        /*0030*/ 	.string	"Build cuda_13.0.r13.0/compiler.36424714_0"
        /*0030*/ 	.string	"-arch sm_100 -m 64 "



//--------------------- .note.nv.cuinfo           --------------------------
	.section	.note.nv.cuinfo,"",@"SHT_NOTE"
	.sectionflags	@"SHF_NOTE_NV_CUINFO"
        /*0018*/ 	.short	0x0002
        /*001a*/ 	.short	0x0064
        /*001c*/ 	.short	0x0082
	.zero		2


//--------------------- .nv.info                  --------------------------
	.section	.nv.info,"",@"SHT_CUDA_INFO"
	.align	4


	//----- nvinfo : EIATTR_REGCOUNT
	.align		4
        /*0000*/ 	.byte	0x04, 0x2f
        /*0002*/ 	.short	(.L_1 - .L_0)
	.align		4
.L_0:
        /*0004*/ 	.word	index@(_Z11mathKernel1Pf)
        /*0008*/ 	.word	0x00000008


	//----- nvinfo : EIATTR_FRAME_SIZE
	.align		4
.L_1:
        /*000c*/ 	.byte	0x04, 0x11
        /*000e*/ 	.short	(.L_3 - .L_2)
	.align		4
.L_2:
        /*0010*/ 	.word	index@(_Z11mathKernel1Pf)
        /*0014*/ 	.word	0x00000000


	//----- nvinfo : EIATTR_REGCOUNT
	.align		4
.L_3:
        /*0018*/ 	.byte	0x04, 0x2f
        /*001a*/ 	.short	(.L_5 - .L_4)
	.align		4
.L_4:
        /*001c*/ 	.word	index@(_Z11mathKernel2Pf)
        /*0020*/ 	.word	0x00000008


	//----- nvinfo : EIATTR_FRAME_SIZE
	.align		4
.L_5:
        /*0024*/ 	.byte	0x04, 0x11
        /*0026*/ 	.short	(.L_7 - .L_6)
	.align		4
.L_6:
        /*0028*/ 	.word	index@(_Z11mathKernel2Pf)
        /*002c*/ 	.word	0x00000000


	//----- nvinfo : EIATTR_MIN_STACK_SIZE
	.align		4
.L_7:
        /*0030*/ 	.byte	0x04, 0x12
        /*0032*/ 	.short	(.L_9 - .L_8)
	.align		4
.L_8:
        /*0034*/ 	.word	index@(_Z11mathKernel2Pf)
        /*0038*/ 	.word	0x00000000


	//----- nvinfo : EIATTR_MIN_STACK_SIZE
	.align		4
.L_9:
        /*003c*/ 	.byte	0x04, 0x12
        /*003e*/ 	.short	(.L_11 - .L_10)
	.align		4
.L_10:
        /*0040*/ 	.word	index@(_Z11mathKernel1Pf)
        /*0044*/ 	.word	0x00000000
.L_11:


//--------------------- .nv.compat                --------------------------
	.section	.nv.compat,"",@"SHT_CUDA_COMPAT_INFO"
	.align	4
        /*0000*/ 	.byte	0x02, 0x09, 0x00, 0x00, 0x02, 0x02, 0x01, 0x00, 0x02, 0x05, 0x05, 0x00, 0x03, 0x07, 0x01, 0x01
        /*0010*/ 	.byte	0x02, 0x03, 0x00, 0x00, 0x02, 0x06, 0x01, 0x00, 0x04, 0x0b, 0x08, 0x00, 0x09, 0x00, 0x00, 0x00
        /*0020*/ 	.byte	0x00, 0x00, 0x00, 0x00


//--------------------- .nv.info._Z11mathKernel2Pf --------------------------
	.section	.nv.info._Z11mathKernel2Pf,"",@"SHT_CUDA_INFO"
	.sectionflags	@""
	.align	4


	//----- nvinfo : EIATTR_CUDA_API_VERSION
	.align		4
        /*0000*/ 	.byte	0x04, 0x37
        /*0002*/ 	.short	(.L_13 - .L_12)
.L_12:
        /*0004*/ 	.word	0x00000082


	//----- nvinfo : EIATTR_KPARAM_INFO
	.align		4
.L_13:
        /*0008*/ 	.byte	0x04, 0x17
        /*000a*/ 	.short	(.L_15 - .L_14)
.L_14:
        /*000c*/ 	.word	0x00000000
        /*0010*/ 	.short	0x0000
        /*0012*/ 	.short	0x0000
        /*0014*/ 	.byte	0x00, 0xf5, 0x21, 0x00


	//----- nvinfo : EIATTR_SPARSE_MMA_MASK
	.align		4
.L_15:
        /*0018*/ 	.byte	0x03, 0x50
        /*001a*/ 	.short	0x0000


	//----- nvinfo : EIATTR_MAXREG_COUNT
	.align		4
        /*001c*/ 	.byte	0x03, 0x1b
        /*001e*/ 	.short	0x00ff


	//----- nvinfo : EIATTR_MERCURY_ISA_VERSION
	.align		4
        /*0020*/ 	.byte	0x03, 0x5f
        /*0022*/ 	.short	0x0101


	//----- nvinfo : EIATTR_VRC_CTA_INIT_COUNT
	.align		4
        /*0024*/ 	.byte	0x02, 0x4a
	.zero		1
	.zero		1


	//----- nvinfo : EIATTR_EXIT_INSTR_OFFSETS
	.align		4
        /*0028*/ 	.byte	0x04, 0x1c
        /*002a*/ 	.short	(.L_17 - .L_16)


	//   ....[0]....
.L_16:
        /*002c*/ 	.word	0x00000100


	//----- nvinfo : EIATTR_CBANK_PARAM_SIZE
	.align		4
.L_17:
        /*0030*/ 	.byte	0x03, 0x19
        /*0032*/ 	.short	0x0008


	//----- nvinfo : EIATTR_PARAM_CBANK
	.align		4
        /*0034*/ 	.byte	0x04, 0x0a
        /*0036*/ 	.short	(.L_19 - .L_18)
	.align		4
.L_18:
        /*0038*/ 	.word	index@(.nv.constant0._Z11mathKernel2Pf)
        /*003c*/ 	.short	0x0380
        /*003e*/ 	.short	0x0008


	//----- nvinfo : EIATTR_SW_WAR
	.align		4
.L_19:
        /*0040*/ 	.byte	0x04, 0x36
        /*0042*/ 	.short	(.L_21 - .L_20)
.L_20:
        /*0044*/ 	.word	0x00000008
.L_21:


//--------------------- .nv.info._Z11mathKernel1Pf --------------------------
	.section	.nv.info._Z11mathKernel1Pf,"",@"SHT_CUDA_INFO"
	.sectionflags	@""
	.align	4


	//----- nvinfo : EIATTR_CUDA_API_VERSION
	.align		4
        /*0000*/ 	.byte	0x04, 0x37
        /*0002*/ 	.short	(.L_23 - .L_22)
.L_22:
        /*0004*/ 	.word	0x00000082


	//----- nvinfo : EIATTR_KPARAM_INFO
	.align		4
.L_23:
        /*0008*/ 	.byte	0x04, 0x17
        /*000a*/ 	.short	(.L_25 - .L_24)
.L_24:
        /*000c*/ 	.word	0x00000000
        /*0010*/ 	.short	0x0000
        /*0012*/ 	.short	0x0000
        /*0014*/ 	.byte	0x00, 0xf5, 0x21, 0x00


	//----- nvinfo : EIATTR_SPARSE_MMA_MASK
	.align		4
.L_25:
        /*0018*/ 	.byte	0x03, 0x50
        /*001a*/ 	.short	0x0000


	//----- nvinfo : EIATTR_MAXREG_COUNT
	.align		4
        /*001c*/ 	.byte	0x03, 0x1b
        /*001e*/ 	.short	0x00ff


	//----- nvinfo : EIATTR_MERCURY_ISA_VERSION
	.align		4
        /*0020*/ 	.byte	0x03, 0x5f
        /*0022*/ 	.short	0x0101


	//----- nvinfo : EIATTR_VRC_CTA_INIT_COUNT
	.align		4
        /*0024*/ 	.byte	0x02, 0x4a
	.zero		1
	.zero		1


	//----- nvinfo : EIATTR_EXIT_INSTR_OFFSETS
	.align		4
        /*0028*/ 	.byte	0x04, 0x1c
        /*002a*/ 	.short	(.L_27 - .L_26)


	//   ....[0]....
.L_26:
        /*002c*/ 	.word	0x000000d0


	//----- nvinfo : EIATTR_CBANK_PARAM_SIZE
	.align		4
.L_27:
        /*0030*/ 	.byte	0x03, 0x19
        /*0032*/ 	.short	0x0008


	//----- nvinfo : EIATTR_PARAM_CBANK
	.align		4
        /*0034*/ 	.byte	0x04, 0x0a
        /*0036*/ 	.short	(.L_29 - .L_28)
	.align		4
.L_28:
        /*0038*/ 	.word	index@(.nv.constant0._Z11mathKernel1Pf)
        /*003c*/ 	.short	0x0380
        /*003e*/ 	.short	0x0008


	//----- nvinfo : EIATTR_SW_WAR
	.align		4
.L_29:
        /*0040*/ 	.byte	0x04, 0x36
        /*0042*/ 	.short	(.L_31 - .L_30)
.L_30:
        /*0044*/ 	.word	0x00000008
.L_31:


//--------------------- .nv.callgraph             --------------------------
	.section	.nv.callgraph,"",@"SHT_CUDA_CALLGRAPH"
	.align	4
	.sectionentsize	8
	.align		4
        /*0000*/ 	.word	0x00000000
	.align		4
        /*0004*/ 	.word	0xffffffff
	.align		4
        /*0008*/ 	.word	0x00000000
	.align		4
        /*000c*/ 	.word	0xfffffffe
	.align		4
        /*0010*/ 	.word	0x00000000
	.align		4
        /*0014*/ 	.word	0xfffffffd
	.align		4
        /*0018*/ 	.word	0x00000000
	.align		4
        /*001c*/ 	.word	0xfffffffc


//--------------------- .text._Z11mathKernel2Pf   --------------------------
	.section	.text._Z11mathKernel2Pf,"ax",@progbits
	.align	128
        .global         _Z11mathKernel2Pf
        .type           _Z11mathKernel2Pf,@function
        .size           _Z11mathKernel2Pf,(.L_x_2 - _Z11mathKernel2Pf)
        .other          _Z11mathKernel2Pf,@"STO_CUDA_ENTRY STV_DEFAULT"
_Z11mathKernel2Pf:
.text._Z11mathKernel2Pf:
[----:B------:R-:W-:Y:S01]  /*0000*/  LDC R1, c[0x0][0x37c] ;  /* 0x0000df00ff017b82 */ /* 0x000fe20000000800 */
[----:B------:R-:W0:Y:S07]  /*0010*/  S2R R5, SR_TID.X ;  /* 0x0000000000057919 */ /* 0x000e2e0000002100 */
[----:B------:R-:W0:Y:S08]  /*0020*/  S2UR UR4, SR_CTAID.X ;  /* 0x00000000000479c3 */ /* 0x000e300000002500 */
[----:B------:R-:W0:Y:S08]  /*0030*/  LDC R0, c[0x0][0x360] ;  /* 0x0000d800ff007b82 */ /* 0x000e300000000800 */
[----:B------:R-:W1:Y:S01]  /*0040*/  LDC.64 R2, c[0x0][0x380] ;  /* 0x0000e000ff027b82 */ /* 0x000e620000000a00 */
[----:B0-----:R-:W-:Y:S01]  /*0050*/  IMAD R5, R0, UR4, R5 ;  /* 0x0000000400057c24 */ /* 0x001fe2000f8e0205 */
[----:B------:R-:W0:Y:S04]  /*0060*/  LDCU.64 UR4, c[0x0][0x358] ;  /* 0x00006b00ff0477ac */ /* 0x000e280008000a00 */
[----:B------:R-:W-:Y:S01]  /*0070*/  SHF.R.S32.HI R0, RZ, 0x1f, R5 ;  /* 0x0000001fff007819 */ /* 0x000fe20000011405 */
[----:B-1----:R-:W-:-:S03]  /*0080*/  IMAD.WIDE R2, R5, 0x4, R2 ;  /* 0x0000000405027825 */ /* 0x002fc600078e0202 */
[----:B------:R-:W-:-:S04]  /*0090*/  LEA.HI R0, R0, R5, RZ, 0x5 ;  /* 0x0000000500007211 */ /* 0x000fc800078f28ff */
[----:B------:R-:W-:-:S04]  /*00a0*/  SHF.R.U32.HI R0, RZ, 0x5, R0 ;  /* 0x00000005ff007819 */ /* 0x000fc80000011600 */
[----:B------:R-:W-:-:S04]  /*00b0*/  LOP3.LUT R0, R0, 0x1, RZ, 0xc0, !PT ;  /* 0x0000000100007812 */ /* 0x000fc800078ec0ff */
[----:B------:R-:W-:Y:S01]  /*00c0*/  ISETP.NE.U32.AND P0, PT, R0, 0x1, PT ;  /* 0x000000010000780c */ /* 0x000fe20003f05070 */
[----:B------:R-:W-:-:S05]  /*00d0*/  IMAD.MOV.U32 R0, RZ, RZ, 0x43480000 ;  /* 0x43480000ff007424 */ /* 0x000fca00078e00ff */
[----:B------:R-:W-:-:S05]  /*00e0*/  FSEL R5, R0, 100, !P0 ;  /* 0x42c8000000057808 */ /* 0x000fca0004000000 */
[----:B0-----:R-:W-:Y:S01]  /*00f0*/  STG.E desc[UR4][R2.64], R5 ;  /* 0x0000000502007986 */ /* 0x001fe2000c101904 */
[----:B------:R-:W-:Y:S05]  /*0100*/  EXIT ;  /* 0x000000000000794d */ /* 0x000fea0003800000 */
.L_x_0:
[----:B------:R-:W-:-:S00]  /*0110*/  BRA `(.L_x_0) ;  /* 0xfffffffc00fc7947 */ /* 0x000fc0000383ffff */
[----:B------:R-:W-:-:S00]  /*0120*/  NOP ;  /* 0x0000000000007918 */ /* 0x000fc00000000000 */
        /* <DEDUP_REMOVED lines=13> */
.L_x_2:


//--------------------- .text._Z11mathKernel1Pf   --------------------------
	.section	.text._Z11mathKernel1Pf,"ax",@progbits
	.align	128
        .global         _Z11mathKernel1Pf
        .type           _Z11mathKernel1Pf,@function
        .size           _Z11mathKernel1Pf,(.L_x_3 - _Z11mathKernel1Pf)
        .other          _Z11mathKernel1Pf,@"STO_CUDA_ENTRY STV_DEFAULT"
_Z11mathKernel1Pf:
.text._Z11mathKernel1Pf:
[----:B------:R-:W-:Y:S01]  /*0000*/  LDC R1, c[0x0][0x37c] ;  /* 0x0000df00ff017b82 */ /* 0x000fe20000000800 */
[----:B------:R-:W0:Y:S07]  /*0010*/  S2R R5, SR_TID.X ;  /* 0x0000000000057919 */ /* 0x000e2e0000002100 */
[----:B------:R-:W0:Y:S08]  /*0020*/  S2UR UR4, SR_CTAID.X ;  /* 0x00000000000479c3 */ /* 0x000e300000002500 */
[----:B------:R-:W0:Y:S08]  /*0030*/  LDC R0, c[0x0][0x360] ;  /* 0x0000d800ff007b82 */ /* 0x000e300000000800 */
[----:B------:R-:W1:Y:S01]  /*0040*/  LDC.64 R2, c[0x0][0x380] ;  /* 0x0000e000ff027b82 */ /* 0x000e620000000a00 */
[----:B0-----:R-:W-:Y:S01]  /*0050*/  IMAD R5, R0, UR4, R5 ;  /* 0x0000000400057c24 */ /* 0x001fe2000f8e0205 */
[----:B------:R-:W0:Y:S04]  /*0060*/  LDCU.64 UR4, c[0x0][0x358] ;  /* 0x00006b00ff0477ac */ /* 0x000e280008000a00 */
[C---:B------:R-:W-:Y:S01]  /*0070*/  LOP3.LUT R0, R5.reuse, 0x1, RZ, 0xc0, !PT ;  /* 0x0000000105007812 */ /* 0x040fe200078ec0ff */
[----:B-1----:R-:W-:-:S03]  /*0080*/  IMAD.WIDE R2, R5, 0x4, R2 ;  /* 0x0000000405027825 */ /* 0x002fc600078e0202 */
[----:B------:R-:W-:Y:S01]  /*0090*/  ISETP.NE.U32.AND P0, PT, R0, 0x1, PT ;  /* 0x000000010000780c */ /* 0x000fe20003f05070 */
[----:B------:R-:W-:-:S05]  /*00a0*/  HFMA2 R0, -RZ, RZ, 3.640625, 0 ;  /* 0x43480000ff007431 */ /* 0x000fca00000001ff */
[----:B------:R-:W-:-:S05]  /*00b0*/  FSEL R5, R0, 100, !P0 ;  /* 0x42c8000000057808 */ /* 0x000fca0004000000 */
[----:B0-----:R-:W-:Y:S01]  /*00c0*/  STG.E desc[UR4][R2.64], R5 ;  /* 0x0000000502007986 */ /* 0x001fe2000c101904 */
[----:B------:R-:W-:Y:S05]  /*00d0*/  EXIT ;  /* 0x000000000000794d */ /* 0x000fea0003800000 */
.L_x_1:
        /* <DEDUP_REMOVED lines=10> */
.L_x_3:


//--------------------- .nv.shared.reserved.0     --------------------------
	.section	.nv.shared.reserved.0,"aw",@nobits
	.weak		__nv_reservedSMEM_offset_0_alias
	.size		__nv_reservedSMEM_offset_0_alias, 0, 64
	.other		__nv_reservedSMEM_offset_0_alias,@"STO_CUDA_RESERVED_SHARED STV_DEFAULT"
__nv_reservedSMEM_offset_0_alias:
	.zero		0
	.zero		64


//--------------------- .nv.constant0._Z11mathKernel2Pf --------------------------
	.section	.nv.constant0._Z11mathKernel2Pf,"a",@progbits
	.sectionflags	@""
	.align	4
.nv.constant0._Z11mathKernel2Pf:
	.zero		904


//--------------------- .nv.constant0._Z11mathKernel1Pf --------------------------
	.section	.nv.constant0._Z11mathKernel1Pf,"a",@progbits
	.sectionflags	@""
	.align	4
.nv.constant0._Z11mathKernel1Pf:
	.zero		904


//--------------------- SYMBOLS --------------------------

	.type		.nv.reservedSmem.offset0,@object
	.size		.nv.reservedSmem.offset0,0x4
